//
// Generated by NVIDIA NVVM Compiler
//
// Compiler Build ID: CL-36424714
// Cuda compilation tools, release 13.0, V13.0.88
// Based on NVVM 20.0.0
//

.version 9.0
.target sm_100
.address_size 64

	// .globl	_Z7kernel27StructA
.extern .func  (.param .b32 func_retval0) vprintf
(
	.param .b64 vprintf_param_0,
	.param .b64 vprintf_param_1
)
;
.global .align 1 .b8 $str[41] = {97, 116, 32, 98, 108, 111, 99, 107, 32, 35, 37, 100, 44, 32, 116, 104, 114, 101, 97, 100, 32, 35, 37, 100, 44, 32, 119, 105, 116, 104, 32, 118, 97, 108, 115, 58, 32, 37, 100, 10};

.visible .entry _Z7kernel27StructA(
	.param .align 8 .b8 _Z7kernel27StructA_param_0[8]
)
{
	.local .align 8 .b8 	__local_depot0[16];
	.reg .b64 	%SP;
	.reg .b64 	%SPL;
	.reg .b32 	%r<8>;
	.reg .b64 	%rd<14>;

	mov.u64 	%SPL, __local_depot0;
	cvta.local.u64 	%SP, %SPL;
	ld.param.u64 	%rd1, [_Z7kernel27StructA_param_0];
	add.u64 	%rd2, %SP, 0;
	add.u64 	%rd3, %SPL, 0;
	cvta.to.global.u64 	%rd4, %rd1;
	mov.u32 	%r1, %ctaid.x;
	mul.wide.u32 	%rd5, %r1, 8;
	add.s64 	%rd6, %rd4, %rd5;
	ld.global.u64 	%rd7, [%rd6];
	mov.u32 	%r2, %tid.x;
	mul.wide.u32 	%rd8, %r2, 4;
	add.s64 	%rd9, %rd7, %rd8;
	ld.u32 	%r3, [%rd9];
	shl.b32 	%r4, %r3, 1;
	st.u32 	[%rd9], %r4;
	ld.global.u64 	%rd10, [%rd6];
	add.s64 	%rd11, %rd10, %rd8;
	ld.u32 	%r5, [%rd11];
	st.local.v2.u32 	[%rd3], {%r1, %r2};
	st.local.u32 	[%rd3+8], %r5;
	mov.u64 	%rd12, $str;
	cvta.global.u64 	%rd13, %rd12;
	{ // callseq 0, 0
	.param .b64 param0;
	st.param.b64 	[param0], %rd13;
	.param .b64 param1;
	st.param.b64 	[param1], %rd2;
	.param .b32 retval0;
	call.uni (retval0), 
	vprintf, 
	(
	param0, 
	param1
	);
	ld.param.b32 	%r6, [retval0];
	} // callseq 0
	ret;

}


// ===== COMPILED SASS (sm_100) =====

	.target	sm_100

	.elftype	@"ET_EXEC"


//--------------------- .note.nv.tkinfo           --------------------------
	.section	.note.nv.tkinfo,"",@"SHT_NOTE"
	.sectionflags	@"SHF_NOTE_NV_TKINFO"
	.tkinfo
        /*0018*/ 	.word	0x00000002
        /*0030*/ 	.string	""
        /*0030*/ 	.string	"ptxas"
        /*0030*/ 	.string	"Cuda compilation tools, release 13.0, V13.0.88"
        /*0030*/ 	.string	"Build cuda_13.0.r13.0/compiler.36424714_0"
        /*0030*/ 	.string	"-arch sm_100 -m 64 "



//--------------------- .note.nv.cuinfo           --------------------------
	.section	.note.nv.cuinfo,"",@"SHT_NOTE"
	.sectionflags	@"SHF_NOTE_NV_CUINFO"
        /*0018*/ 	.short	0x0002
        /*001a*/ 	.short	0x0064
        /*001c*/ 	.short	0x0082
	.zero		2


//--------------------- .nv.info                  --------------------------
	.section	.nv.info,"",@"SHT_CUDA_INFO"
	.align	4


	//----- nvinfo : EIATTR_REGCOUNT
	.align		4
        /*0000*/ 	.byte	0x04, 0x2f
        /*0002*/ 	.short	(.L_2 - .L_1)
	.align		4
.L_1:
        /*0004*/ 	.word	index@(_Z7kernel27StructA)
        /*0008*/ 	.word	0x00000018


	//----- nvinfo : EIATTR_FRAME_SIZE
	.align		4
.L_2:
        /*000c*/ 	.byte	0x04, 0x11
        /*000e*/ 	.short	(.L_4 - .L_3)
	.align		4
.L_3:
        /*0010*/ 	.word	index@(_Z7kernel27StructA)
        /*0014*/ 	.word	0x00000010


	//----- nvinfo : EIATTR_MIN_STACK_SIZE
	.align		4
.L_4:
        /*0018*/ 	.byte	0x04, 0x12
        /*001a*/ 	.short	(.L_6 - .L_5)
	.align		4
.L_5:
        /*001c*/ 	.word	index@(_Z7kernel27StructA)
        /*0020*/ 	.word	0x00000010
.L_6:


//--------------------- .nv.compat                --------------------------
	.section	.nv.compat,"",@"SHT_CUDA_COMPAT_INFO"
	.align	4
        /*0000*/ 	.byte	0x02, 0x09, 0x00, 0x00, 0x02, 0x02, 0x01, 0x00, 0x02, 0x05, 0x05, 0x00, 0x03, 0x07, 0x01, 0x01
        /*0010*/ 	.byte	0x02, 0x03, 0x00, 0x00, 0x02, 0x06, 0x01, 0x00, 0x04, 0x0b, 0x08, 0x00, 0x09, 0x00, 0x00, 0x00
        /*0020*/ 	.byte	0x00, 0x00, 0x00, 0x00


//--------------------- .nv.info._Z7kernel27StructA --------------------------
	.section	.nv.info._Z7kernel27StructA,"",@"SHT_CUDA_INFO"
	.sectionflags	@""
	.align	4


	//----- nvinfo : EIATTR_CUDA_API_VERSION
	.align		4
        /*0000*/ 	.byte	0x04, 0x37
        /*0002*/ 	.short	(.L_8 - .L_7)
.L_7:
        /*0004*/ 	.word	0x00000082


	//----- nvinfo : EIATTR_KPARAM_INFO
	.align		4
.L_8:
        /*0008*/ 	.byte	0x04, 0x17
        /*000a*/ 	.short	(.L_10 - .L_9)
.L_9:
        /*000c*/ 	.word	0x00000000
        /*0010*/ 	.short	0x0000
        /*0012*/ 	.short	0x0000
        /*0014*/ 	.byte	0x00, 0xf0, 0x21, 0x00


	//----- nvinfo : EIATTR_SPARSE_MMA_MASK
	.align		4
.L_10:
        /*0018*/ 	.byte	0x03, 0x50
        /*001a*/ 	.short	0x0000


	//----- nvinfo : EIATTR_MAXREG_COUNT
	.align		4
        /*001c*/ 	.byte	0x03, 0x1b
        /*001e*/ 	.short	0x00ff


	//----- nvinfo : EIATTR_EXTERNS
	.align		4
        /*0020*/ 	.byte	0x04, 0x0f
        /*0022*/ 	.short	(.L_12 - .L_11)


	//   ....[0]....
	.align		4
.L_11:
        /*0024*/ 	.word	index@(vprintf)


	//----- nvinfo : EIATTR_MERCURY_ISA_VERSION
	.align		4
.L_12:
        /*0028*/ 	.byte	0x03, 0x5f
        /*002a*/ 	.short	0x0101


	//----- nvinfo : EIATTR_VRC_CTA_INIT_COUNT
	.align		4
        /*002c*/ 	.byte	0x02, 0x4a
	.zero		1
	.zero		1


	//----- nvinfo : EIATTR_SYSCALL_OFFSETS
	.align		4
        /*0030*/ 	.byte	0x04, 0x46
        /*0032*/ 	.short	(.L_14 - .L_13)


	//   ....[0]....
.L_13:
        /*0034*/ 	.word	0x000001b0


	//----- nvinfo : EIATTR_EXIT_INSTR_OFFSETS
	.align		4
.L_14:
        /*0038*/ 	.byte	0x04, 0x1c
        /*003a*/ 	.short	(.L_16 - .L_15)


	//   ....[0]....
.L_15:
        /*003c*/ 	.word	0x000001c0


	//----- nvinfo : EIATTR_CBANK_PARAM_SIZE
	.align		4
.L_16:
        /*0040*/ 	.byte	0x03, 0x19
        /*0042*/ 	.short	0x0008


	//----- nvinfo : EIATTR_PARAM_CBANK
	.align		4
        /*0044*/ 	.byte	0x04, 0x0a
        /*0046*/ 	.short	(.L_18 - .L_17)
	.align		4
.L_17:
        /*0048*/ 	.word	index@(.nv.constant0._Z7kernel27StructA)
        /*004c*/ 	.short	0x0380
        /*004e*/ 	.short	0x0008


	//----- nvinfo : EIATTR_SW_WAR
	.align		4
.L_18:
        /*0050*/ 	.byte	0x04, 0x36
        /*0052*/ 	.short	(.L_20 - .L_19)
.L_19:
        /*0054*/ 	.word	0x00000008
.L_20:


//--------------------- .nv.callgraph             --------------------------
	.section	.nv.callgraph,"",@"SHT_CUDA_CALLGRAPH"
	.align	4
	.sectionentsize	8
	.align		4
        /*0000*/ 	.word	0x00000000
	.align		4
        /*0004*/ 	.word	0xffffffff
	.align		4
        /*0008*/ 	.word	index@(_Z7kernel27StructA)
	.align		4
        /*000c*/ 	.word	index@(vprintf)
	.align		4
        /*0010*/ 	.word	0x00000000
	.align		4
        /*0014*/ 	.word	0xfffffffe
	.align		4
        /*0018*/ 	.word	0x00000000
	.align		4
        /*001c*/ 	.word	0xfffffffd
	.align		4
        /*0020*/ 	.word	0x00000000
	.align		4
        /*0024*/ 	.word	0xfffffffc


//--------------------- .nv.constant4             --------------------------
	.section	.nv.constant4,"a",@progbits
	.align	8
	.align		8
.nv.constant4:
        /*0000*/ 	.dword	vprintf
	.align		8
        /*0008*/ 	.dword	$str


//--------------------- .text._Z7kernel27StructA  --------------------------
	.section	.text._Z7kernel27StructA,"ax",@progbits
	.align	128
        .global         _Z7kernel27StructA
        .type           _Z7kernel27StructA,@function
        .size           _Z7kernel27StructA,(.L_x_2 - _Z7kernel27StructA)
        .other          _Z7kernel27StructA,@"STO_CUDA_ENTRY STV_DEFAULT"
_Z7kernel27StructA:
.text._Z7kernel27StructA:
[----:B------:R-:W0:Y:S01]  /*0000*/  LDC R1, c[0x0][0x37c] ;  /* 0x0000df00ff017b82 */ /* 0x000e220000000800 */
[----:B------:R-:W1:Y:S07]  /*0010*/  S2R R12, SR_CTAID.X ;  /* 0x00000000000c7919 */ /* 0x000e6e0000002500 */
[----:B------:R-:W1:Y:S01]  /*0020*/  LDC.64 R2, c[0x0][0x380] ;  /* 0x0000e000ff027b82 */ /* 0x000e620000000a00 */
[----:B------:R-:W2:Y:S01]  /*0030*/  LDCU.64 UR4, c[0x0][0x358] ;  /* 0x00006b00ff0477ac */ /* 0x000ea20008000a00 */
[----:B0-----:R-:W-:Y:S01]  /*0040*/  IADD3 R1, PT, PT, R1, -0x10, RZ ;  /* 0xfffffff001017810 */ /* 0x001fe20007ffe0ff */
[----:B------:R-:W0:Y:S01]  /*0050*/  S2R R13, SR_TID.X ;  /* 0x00000000000d7919 */ /* 0x000e220000002100 */
[----:B------:R-:W3:Y:S01]  /*0060*/  LDCU.64 UR6, c[0x4][0x8] ;  /* 0x01000100ff0677ac */ /* 0x000ee20008000a00 */
[----:B-1----:R-:W-:-:S05]  /*0070*/  IMAD.WIDE.U32 R2, R12, 0x8, R2 ;  /* 0x000000080c027825 */ /* 0x002fca00078e0002 */
[----:B--2---:R-:W0:Y:S02]  /*0080*/  LDG.E.64 R4, desc[UR4][R2.64] ;  /* 0x0000000402047981 */ /* 0x004e24000c1e1b00 */
[----:B0-----:R-:W-:-:S05]  /*0090*/  IMAD.WIDE.U32 R4, R13, 0x4, R4 ;  /* 0x000000040d047825 */ /* 0x001fca00078e0004 */
[----:B------:R-:W2:Y:S02]  /*00a0*/  LD.E R0, desc[UR4][R4.64] ;  /* 0x0000000404007980 */ /* 0x000ea4000c101900 */
[----:B--2---:R-:W-:-:S05]  /*00b0*/  SHF.L.U32 R7, R0, 0x1, RZ ;  /* 0x0000000100077819 */ /* 0x004fca00000006ff */
[----:B------:R3:W-:Y:S04]  /*00c0*/  ST.E desc[UR4][R4.64], R7 ;  /* 0x0000000704007985 */ /* 0x0007e8000c101904 */
[----:B------:R-:W2:Y:S02]  /*00d0*/  LDG.E.64 R8, desc[UR4][R2.64] ;  /* 0x0000000402087981 */ /* 0x000ea4000c1e1b00 */
[----:B--2---:R-:W-:-:S06]  /*00e0*/  IMAD.WIDE.U32 R8, R13, 0x4, R8 ;  /* 0x000000040d087825 */ /* 0x004fcc00078e0008 */
[----:B------:R-:W2:Y:S01]  /*00f0*/  LD.E R8, desc[UR4][R8.64] ;  /* 0x0000000408087980 */ /* 0x000ea2000c101900 */
[----:B------:R-:W-:Y:S01]  /*0100*/  MOV R0, 0x0 ;  /* 0x0000000000007802 */ /* 0x000fe20000000f00 */
[----:B------:R-:W0:Y:S01]  /*0110*/  LDCU UR4, c[0x0][0x2f8] ;  /* 0x00005f00ff0477ac */ /* 0x000e220008000800 */
[----:B---3--:R-:W-:Y:S01]  /*0120*/  IMAD.U32 R4, RZ, RZ, UR6 ;  /* 0x00000006ff047e24 */ /* 0x008fe2000f8e00ff */
[----:B------:R1:W-:Y:S01]  /*0130*/  STL.64 [R1], R12 ;  /* 0x0000000c01007387 */ /* 0x0003e20000100a00 */
[----:B------:R1:W3:Y:S01]  /*0140*/  LDC.64 R10, c[0x4][R0] ;  /* 0x01000000000a7b82 */ /* 0x0002e20000000a00 */
[----:B------:R-:W4:Y:S01]  /*0150*/  LDCU UR5, c[0x0][0x2fc] ;  /* 0x00005f80ff0577ac */ /* 0x000f220008000800 */
[----:B------:R-:W-:Y:S02]  /*0160*/  MOV R5, UR7 ;  /* 0x0000000700057c02 */ /* 0x000fe40008000f00 */
[----:B0-----:R-:W-:-:S05]  /*0170*/  IADD3 R6, P0, PT, R1, UR4, RZ ;  /* 0x0000000401067c10 */ /* 0x001fca000ff1e0ff */
[----:B----4-:R-:W-:Y:S01]  /*0180*/  IMAD.X R7, RZ, RZ, UR5, P0 ;  /* 0x00000005ff077e24 */ /* 0x010fe200080e06ff */
[----:B--23--:R1:W-:Y:S07]  /*0190*/  STL [R1+0x8], R8 ;  /* 0x0000080801007387 */ /* 0x00c3ee0000100800 */
[----:B------:R-:W-:-:S07]  /*01a0*/  LEPC R20, `(.L_x_0) ;  /* 0x000000001014794e */ /* 0x000fce0000000000 */
[----:B-1----:R-:W-:Y:S05]  /*01b0*/  CALL.ABS.NOINC R10 ;  /* 0x000000000a007343 */ /* 0x002fea0003c00000 */
.L_x_0:
[----:B------:R-:W-:Y:S05]  /*01c0*/  EXIT ;  /* 0x000000000000794d */ /* 0x000fea0003800000 */
.L_x_1:
[----:B------:R-:W-:-:S00]  /*01d0*/  BRA `(.L_x_1) ;  /* 0xfffffffc00fc7947 */ /* 0x000fc0000383ffff */
[----:B------:R-:W-:-:S00]  /*01e0*/  NOP ;  /* 0x0000000000007918 */ /* 0x000fc00000000000 */
        /* <DEDUP_REMOVED lines=9> */
.L_x_2:


//--------------------- .nv.global.init           --------------------------
	.section	.nv.global.init,"aw",@progbits
.nv.global.init:
	.type		$str,@object
	.size		$str,(.L_0 - $str)
$str:
        /*0000*/ 	.byte	0x61, 0x74, 0x20, 0x62, 0x6c, 0x6f, 0x63, 0x6b, 0x20, 0x23, 0x25, 0x64, 0x2c, 0x20, 0x74, 0x68
        /*0010*/ 	.byte	0x72, 0x65, 0x61, 0x64, 0x20, 0x23, 0x25, 0x64, 0x2c, 0x20, 0x77, 0x69, 0x74, 0x68, 0x20, 0x76
        /*0020*/ 	.byte	0x61, 0x6c, 0x73, 0x3a, 0x20, 0x25, 0x64, 0x0a, 0x00
.L_0:


//--------------------- .nv.shared.reserved.0     --------------------------
	.section	.nv.shared.reserved.0,"aw",@nobits
	.weak		__nv_reservedSMEM_offset_0_alias
	.size		__nv_reservedSMEM_offset_0_alias, 0, 64
	.other		__nv_reservedSMEM_offset_0_alias,@"STO_CUDA_RESERVED_SHARED STV_DEFAULT"
__nv_reservedSMEM_offset_0_alias:
	.zero		0
	.zero		64


//--------------------- .nv.constant0._Z7kernel27StructA --------------------------
	.section	.nv.constant0._Z7kernel27StructA,"a",@progbits
	.sectionflags	@""
	.align	4
.nv.constant0._Z7kernel27StructA:
	.zero		904


//--------------------- SYMBOLS --------------------------

	.type		.nv.reservedSmem.offset0,@object
	.size		.nv.reservedSmem.offset0,0x4
	.type		vprintf,@function
